	.headerflags	@"EF_CUDA_TEXMODE_UNIFIED EF_CUDA_64BIT_ADDRESS EF_CUDA_ACCELERATORS EF_CUDA_SM90 EF_CUDA_VIRTUAL_SM(EF_CUDA_SM90)"
	.elftype	@"ET_EXEC"


//--------------------- .nv.info                  --------------------------
	.section	.nv.info,"",@"SHT_CUDA_INFO"
	.align	4


	//----- nvinfo : EIATTR_REGCOUNT
	.align		4
        /*0000*/ 	.byte	0x04, 0x2f
        /*0002*/ 	.short	(.L_1 - .L_0)
	.align		4
.L_0:
        /*0004*/ 	.word	index@(triton_poi_fused_clone_2)
        /*0008*/ 	.word	0x00000010


	//----- nvinfo : EIATTR_MIN_STACK_SIZE
	.align		4
.L_1:
        /*000c*/ 	.byte	0x04, 0x12
        /*000e*/ 	.short	(.L_3 - .L_2)
	.align		4
.L_2:
        /*0010*/ 	.word	index@(triton_poi_fused_clone_2)
        /*0014*/ 	.word	0x00000000


	//----- nvinfo : EIATTR_FRAME_SIZE
	.align		4
.L_3:
        /*0018*/ 	.byte	0x04, 0x11
        /*001a*/ 	.short	(.L_5 - .L_4)
	.align		4
.L_4:
        /*001c*/ 	.word	index@(triton_poi_fused_clone_2)
        /*0020*/ 	.word	0x00000000


	//----- nvinfo : EIATTR_MIN_STACK_SIZE
	.align		4
.L_5:
        /*0024*/ 	.byte	0x04, 0x12
        /*0026*/ 	.short	(.L_7 - .L_6)
	.align		4
.L_6:
        /*0028*/ 	.word	index@(triton_poi_fused_clone_2)
        /*002c*/ 	.word	0x00000000
.L_7:


//--------------------- .nv.info.triton_poi_fused_clone_2 --------------------------
	.section	.nv.info.triton_poi_fused_clone_2,"",@"SHT_CUDA_INFO"
	.sectionflags	@""
	.align	4


	//----- nvinfo : EIATTR_CUDA_API_VERSION
	.align		4
        /*0000*/ 	.byte	0x04, 0x37
        /*0002*/ 	.short	(.L_9 - .L_8)
.L_8:
        /*0004*/ 	.word	0x0000007c


	//----- nvinfo : EIATTR_KPARAM_INFO
	.align		4
.L_9:
        /*0008*/ 	.byte	0x04, 0x17
        /*000a*/ 	.short	(.L_11 - .L_10)
.L_10:
        /*000c*/ 	.word	0x00000000
        /*0010*/ 	.short	0x0003
        /*0012*/ 	.short	0x0018
        /*0014*/ 	.byte	0x00, 0xf0, 0x11, 0x00


	//----- nvinfo : EIATTR_KPARAM_INFO
	.align		4
.L_11:
        /*0018*/ 	.byte	0x04, 0x17
        /*001a*/ 	.short	(.L_13 - .L_12)
.L_12:
        /*001c*/ 	.word	0x00000000
        /*0020*/ 	.short	0x0002
        /*0022*/ 	.short	0x0010
        /*0024*/ 	.byte	0x00, 0xf4, 0x21, 0x00


	//----- nvinfo : EIATTR_KPARAM_INFO
	.align		4
.L_13:
        /*0028*/ 	.byte	0x04, 0x17
        /*002a*/ 	.short	(.L_15 - .L_14)
.L_14:
        /*002c*/ 	.word	0x00000000
        /*0030*/ 	.short	0x0001
        /*0032*/ 	.short	0x0008
        /*0034*/ 	.byte	0x00, 0xf4, 0x21, 0x00


	//----- nvinfo : EIATTR_KPARAM_INFO
	.align		4
.L_15:
        /*0038*/ 	.byte	0x04, 0x17
        /*003a*/ 	.short	(.L_17 - .L_16)
.L_16:
        /*003c*/ 	.word	0x00000000
        /*0040*/ 	.short	0x0000
        /*0042*/ 	.short	0x0000
        /*0044*/ 	.byte	0x00, 0xf4, 0x21, 0x00


	//----- nvinfo : EIATTR_SPARSE_MMA_MASK
	.align		4
.L_17:
        /*0048*/ 	.byte	0x03, 0x50
        /*004a*/ 	.short	0x0000


	//----- nvinfo : EIATTR_MAXREG_COUNT
	.align		4
        /*004c*/ 	.byte	0x03, 0x1b
        /*004e*/ 	.short	0x00ff


	//----- nvinfo : EIATTR_EXIT_INSTR_OFFSETS
	.align		4
        /*0050*/ 	.byte	0x04, 0x1c
        /*0052*/ 	.short	(.L_19 - .L_18)


	//   ....[0]....
.L_18:
        /*0054*/ 	.word	0x00000220


	//   ....[1]....
        /*0058*/ 	.word	0x00000240


	//----- nvinfo : EIATTR_REQNTID
	.align		4
.L_19:
        /*005c*/ 	.byte	0x04, 0x10
        /*005e*/ 	.short	(.L_21 - .L_20)
.L_20:
        /*0060*/ 	.word	0x00000080
        /*0064*/ 	.word	0x00000001
        /*0068*/ 	.word	0x00000001


	//----- nvinfo : EIATTR_CBANK_PARAM_SIZE
	.align		4
.L_21:
        /*006c*/ 	.byte	0x03, 0x19
        /*006e*/ 	.short	0x001c


	//----- nvinfo : EIATTR_PARAM_CBANK
	.align		4
        /*0070*/ 	.byte	0x04, 0x0a
        /*0072*/ 	.short	(.L_23 - .L_22)
	.align		4
.L_22:
        /*0074*/ 	.word	index@(.nv.constant0.triton_poi_fused_clone_2)
        /*0078*/ 	.short	0x0210
        /*007a*/ 	.short	0x001c


	//----- nvinfo : EIATTR_SW_WAR
	.align		4
.L_23:
        /*007c*/ 	.byte	0x04, 0x36
        /*007e*/ 	.short	(.L_25 - .L_24)
.L_24:
        /*0080*/ 	.word	0x00000008
.L_25:


//--------------------- .nv.callgraph             --------------------------
	.section	.nv.callgraph,"",@"SHT_CUDA_CALLGRAPH"
	.align	4
	.sectionentsize	8
	.align		4
        /*0000*/ 	.word	0x00000000
	.align		4
        /*0004*/ 	.word	0xffffffff
	.align		4
        /*0008*/ 	.word	0x00000000
	.align		4
        /*000c*/ 	.word	0xfffffffe
	.align		4
        /*0010*/ 	.word	0x00000000
	.align		4
        /*0014*/ 	.word	0xfffffffd
	.align		4
        /*0018*/ 	.word	0x00000000
	.align		4
        /*001c*/ 	.word	0xfffffffc


//--------------------- .text.triton_poi_fused_clone_2 --------------------------
	.section	.text.triton_poi_fused_clone_2,"ax",@progbits
	.align	128
        .global         triton_poi_fused_clone_2
        .type           triton_poi_fused_clone_2,@function
        .size           triton_poi_fused_clone_2,(.L_x_1 - triton_poi_fused_clone_2)
        .other          triton_poi_fused_clone_2,@"STO_CUDA_ENTRY STV_DEFAULT"
triton_poi_fused_clone_2:
.text.triton_poi_fused_clone_2:
[----:B------:R-:W0:Y:S02]  /*0000*/  LDC R1, c[0x0][0x28] ;  /* 0x00000a00ff017b82 */ /* 0x000e240000000800 */
[----:B------:R-:W1:Y:S01]  /*0010*/  S2R R0, SR_TID.X ;  /* 0x0000000000007919 */ /* 0x000e620000002100 */
[----:B------:R-:W2:Y:S01]  /*0020*/  LDC.64 R4, c[0x0][0x218] ;  /* 0x00008600ff047b82 */ /* 0x000ea20000000a00 */
[----:B------:R-:W-:Y:S01]  /*0030*/  CS2R R12, SRZ ;  /* 0x00000000000c7805 */ /* 0x000fe2000001ff00 */
[----:B------:R-:W-:Y:S01]  /*0040*/  ULDC.64 UR4, c[0x0][0x208] ;  /* 0x0000820000047ab9 */ /* 0x000fe20000000a00 */
[----:B------:R-:W3:Y:S05]  /*0050*/  S2R R9, SR_CTAID.X ;  /* 0x0000000000097919 */ /* 0x000eea0000002500 */
[----:B------:R-:W4:Y:S01]  /*0060*/  LDC.64 R2, c[0x0][0x210] ;  /* 0x00008400ff027b82 */ /* 0x000f220000000a00 */
[----:B-1----:R-:W-:-:S05]  /*0070*/  IMAD.SHL.U32 R0, R0, 0x2, RZ ;  /* 0x0000000200007824 */ /* 0x002fca00078e00ff */
[----:B------:R-:W-:-:S05]  /*0080*/  LOP3.LUT R0, R0, 0xfe, RZ, 0xc0, !PT ;  /* 0x000000fe00007812 */ /* 0x000fca00078ec0ff */
[----:B---3--:R-:W-:-:S04]  /*0090*/  IMAD R9, R9, 0x100, R0 ;  /* 0x0000010009097824 */ /* 0x008fc800078e0200 */
[C---:B------:R-:W-:Y:S01]  /*00a0*/  IMAD.HI R10, R9.reuse, 0x38e38e39, RZ ;  /* 0x38e38e39090a7827 */ /* 0x040fe200078e02ff */
[----:B------:R-:W-:Y:S02]  /*00b0*/  SHF.R.S32.HI R0, RZ, 0x1f, R9 ;  /* 0x0000001fff007819 */ /* 0x000fe40000011409 */
[----:B------:R-:W-:Y:S02]  /*00c0*/  ISETP.GE.AND P0, PT, R9, 0xd800, PT ;  /* 0x0000d8000900780c */ /* 0x000fe40003f06270 */
[----:B------:R-:W-:Y:S02]  /*00d0*/  LEA.HI R0, R0, R9, RZ, 0x7 ;  /* 0x0000000900007211 */ /* 0x000fe400078f38ff */
[----:B------:R-:W-:Y:S02]  /*00e0*/  SHF.R.U32.HI R11, RZ, 0x1f, R10 ;  /* 0x0000001fff0b7819 */ /* 0x000fe4000001160a */
[----:B------:R-:W-:Y:S02]  /*00f0*/  SHF.R.S32.HI R6, RZ, 0x7, R0 ;  /* 0x00000007ff067819 */ /* 0x000fe40000011400 */
[----:B------:R-:W-:-:S02]  /*0100*/  LOP3.LUT R0, R0, 0xffffff80, RZ, 0xc0, !PT ;  /* 0xffffff8000007812 */ /* 0x000fc400078ec0ff */
[----:B------:R-:W-:Y:S01]  /*0110*/  LEA.HI.SX32 R11, R10, R11, 0x14 ;  /* 0x0000000b0a0b7211 */ /* 0x000fe200078fa2ff */
[----:B------:R-:W-:Y:S01]  /*0120*/  IMAD.HI R7, R6, 0x38e38e39, RZ ;  /* 0x38e38e3906077827 */ /* 0x000fe200078e02ff */
[----:B------:R-:W-:-:S04]  /*0130*/  IADD3 R0, R9, -R0, RZ ;  /* 0x8000000009007210 */ /* 0x000fc80007ffe0ff */
[----:B------:R-:W-:Y:S01]  /*0140*/  SHF.R.U32.HI R8, RZ, 0x1f, R7 ;  /* 0x0000001fff087819 */ /* 0x000fe20000011607 */
[----:B------:R-:W-:Y:S01]  /*0150*/  IMAD R0, R11, 0x80, R0 ;  /* 0x000000800b007824 */ /* 0x000fe200078e0200 */
[----:B------:R-:W-:Y:S02]  /*0160*/  CS2R R10, SRZ ;  /* 0x00000000000a7805 */ /* 0x000fe4000001ff00 */
[----:B------:R-:W-:Y:S01]  /*0170*/  LEA.HI.SX32 R7, R7, R8, 0x1b ;  /* 0x0000000807077211 */ /* 0x000fe200078fdaff */
[----:B--2---:R-:W-:-:S04]  /*0180*/  IMAD.WIDE R4, R0, 0x4, R4 ;  /* 0x0000000400047825 */ /* 0x004fc800078e0204 */
[----:B------:R-:W-:Y:S01]  /*0190*/  IMAD R7, R7, -0x90, R6 ;  /* 0xffffff7007077824 */ /* 0x000fe200078e0206 */
[----:B------:R-:W2:Y:S03]  /*01a0*/  @!P0 LDG.E.EL.64 R12, desc[UR4][R4.64] ;  /* 0x00000004040c8981 */ /* 0x000ea6000c2e1b00 */
[----:B------:R-:W-:-:S04]  /*01b0*/  IMAD R7, R7, 0x180, R0 ;  /* 0x0000018007077824 */ /* 0x000fc800078e0200 */
[----:B----4-:R-:W-:Y:S02]  /*01c0*/  IMAD.WIDE R2, R7, 0x4, R2 ;  /* 0x0000000407027825 */ /* 0x010fe400078e0202 */
[----:B------:R-:W1:Y:S03]  /*01d0*/  LDC.64 R6, c[0x0][0x220] ;  /* 0x00008800ff067b82 */ /* 0x000e660000000a00 */
[----:B------:R-:W2:Y:S01]  /*01e0*/  @!P0 LDG.E.64 R10, desc[UR4][R2.64] ;  /* 0x00000004020a8981 */ /* 0x000ea2000c1e1b00 */
[----:B-1----:R-:W-:-:S04]  /*01f0*/  IMAD.WIDE R6, R9, 0x4, R6 ;  /* 0x0000000409067825 */ /* 0x002fc800078e0206 */
[----:B--2---:R-:W-:Y:S01]  /*0200*/  FADD R10, R12, R10 ;  /* 0x0000000a0c0a7221 */ /* 0x004fe20000000000 */
[----:B------:R-:W-:Y:S01]  /*0210*/  FADD R11, R13, R11 ;  /* 0x0000000b0d0b7221 */ /* 0x000fe20000000000 */
[----:B------:R-:W-:Y:S06]  /*0220*/  @P0 EXIT ;  /* 0x000000000000094d */ /* 0x000fec0003800000 */
[----:B------:R-:W-:Y:S01]  /*0230*/  STG.E.64 desc[UR4][R6.64], R10 ;  /* 0x0000000a06007986 */ /* 0x000fe2000c101b04 */
[----:B------:R-:W-:Y:S05]  /*0240*/  EXIT ;  /* 0x000000000000794d */ /* 0x000fea0003800000 */
.L_x_0:
[----:B------:R-:W-:-:S00]  /*0250*/  BRA `(.L_x_0) ;  /* 0xfffffffc00fc7947 */ /* 0x000fc0000383ffff */
[----:B------:R-:W-:-:S00]  /*0260*/  NOP ;  /* 0x0000000000007918 */ /* 0x000fc00000000000 */
        /* <DEDUP_REMOVED lines=9> */
.L_x_1:


//--------------------- .nv.constant0.triton_poi_fused_clone_2 --------------------------
	.section	.nv.constant0.triton_poi_fused_clone_2,"a",@progbits
	.sectionflags	@""
	.align	4
.nv.constant0.triton_poi_fused_clone_2:
	.zero		556
